	.headerflags	@"EF_CUDA_TEXMODE_UNIFIED EF_CUDA_64BIT_ADDRESS EF_CUDA_ACCELERATORS EF_CUDA_SM90 EF_CUDA_VIRTUAL_SM(EF_CUDA_SM90)"
	.elftype	@"ET_EXEC"


//--------------------- .nv.info                  --------------------------
	.section	.nv.info,"",@"SHT_CUDA_INFO"
	.align	4


	//----- nvinfo : EIATTR_REGCOUNT
	.align		4
        /*0000*/ 	.byte	0x04, 0x2f
        /*0002*/ 	.short	(.L_3 - .L_2)
	.align		4
.L_2:
        /*0004*/ 	.word	index@(triton_poi_fused__native_batch_norm_legit_no_training_convolution_relu_106)
        /*0008*/ 	.word	0x00000013


	//----- nvinfo : EIATTR_MIN_STACK_SIZE
	.align		4
.L_3:
        /*000c*/ 	.byte	0x04, 0x12
        /*000e*/ 	.short	(.L_5 - .L_4)
	.align		4
.L_4:
        /*0010*/ 	.word	index@(triton_poi_fused__native_batch_norm_legit_no_training_convolution_relu_106)
        /*0014*/ 	.word	0x00000000


	//----- nvinfo : EIATTR_FRAME_SIZE
	.align		4
.L_5:
        /*0018*/ 	.byte	0x04, 0x11
        /*001a*/ 	.short	(.L_7 - .L_6)
	.align		4
.L_6:
        /*001c*/ 	.word	index@(triton_poi_fused__native_batch_norm_legit_no_training_convolution_relu_106)
        /*0020*/ 	.word	0x00000000


	//----- nvinfo : EIATTR_MIN_STACK_SIZE
	.align		4
.L_7:
        /*0024*/ 	.byte	0x04, 0x12
        /*0026*/ 	.short	(.L_9 - .L_8)
	.align		4
.L_8:
        /*0028*/ 	.word	index@(triton_poi_fused__native_batch_norm_legit_no_training_convolution_relu_106)
        /*002c*/ 	.word	0x00000000
.L_9:


//--------------------- .nv.info.triton_poi_fused__native_batch_norm_legit_no_training_convolution_relu_106 --------------------------
	.section	.nv.info.triton_poi_fused__native_batch_norm_legit_no_training_convolution_relu_106,"",@"SHT_CUDA_INFO"
	.sectionflags	@""
	.align	4


	//----- nvinfo : EIATTR_CUDA_API_VERSION
	.align		4
        /*0000*/ 	.byte	0x04, 0x37
        /*0002*/ 	.short	(.L_11 - .L_10)
.L_10:
        /*0004*/ 	.word	0x0000007c


	//----- nvinfo : EIATTR_KPARAM_INFO
	.align		4
.L_11:
        /*0008*/ 	.byte	0x04, 0x17
        /*000a*/ 	.short	(.L_13 - .L_12)
.L_12:
        /*000c*/ 	.word	0x00000000
        /*0010*/ 	.short	0x0007
        /*0012*/ 	.short	0x0038
        /*0014*/ 	.byte	0x00, 0xf0, 0x11, 0x00


	//----- nvinfo : EIATTR_KPARAM_INFO
	.align		4
.L_13:
        /*0018*/ 	.byte	0x04, 0x17
        /*001a*/ 	.short	(.L_15 - .L_14)
.L_14:
        /*001c*/ 	.word	0x00000000
        /*0020*/ 	.short	0x0006
        /*0022*/ 	.short	0x0030
        /*0024*/ 	.byte	0x00, 0xf4, 0x21, 0x00


	//----- nvinfo : EIATTR_KPARAM_INFO
	.align		4
.L_15:
        /*0028*/ 	.byte	0x04, 0x17
        /*002a*/ 	.short	(.L_17 - .L_16)
.L_16:
        /*002c*/ 	.word	0x00000000
        /*0030*/ 	.short	0x0005
        /*0032*/ 	.short	0x0028
        /*0034*/ 	.byte	0x00, 0xf4, 0x21, 0x00


	//----- nvinfo : EIATTR_KPARAM_INFO
	.align		4
.L_17:
        /*0038*/ 	.byte	0x04, 0x17
        /*003a*/ 	.short	(.L_19 - .L_18)
.L_18:
        /*003c*/ 	.word	0x00000000
        /*0040*/ 	.short	0x0004
        /*0042*/ 	.short	0x0020
        /*0044*/ 	.byte	0x00, 0xf4, 0x21, 0x00


	//----- nvinfo : EIATTR_KPARAM_INFO
	.align		4
.L_19:
        /*0048*/ 	.byte	0x04, 0x17
        /*004a*/ 	.short	(.L_21 - .L_20)
.L_20:
        /*004c*/ 	.word	0x00000000
        /*0050*/ 	.short	0x0003
        /*0052*/ 	.short	0x0018
        /*0054*/ 	.byte	0x00, 0xf4, 0x21, 0x00


	//----- nvinfo : EIATTR_KPARAM_INFO
	.align		4
.L_21:
        /*0058*/ 	.byte	0x04, 0x17
        /*005a*/ 	.short	(.L_23 - .L_22)
.L_22:
        /*005c*/ 	.word	0x00000000
        /*0060*/ 	.short	0x0002
        /*0062*/ 	.short	0x0010
        /*0064*/ 	.byte	0x00, 0xf4, 0x21, 0x00


	//----- nvinfo : EIATTR_KPARAM_INFO
	.align		4
.L_23:
        /*0068*/ 	.byte	0x04, 0x17
        /*006a*/ 	.short	(.L_25 - .L_24)
.L_24:
        /*006c*/ 	.word	0x00000000
        /*0070*/ 	.short	0x0001
        /*0072*/ 	.short	0x0008
        /*0074*/ 	.byte	0x00, 0xf4, 0x21, 0x00


	//----- nvinfo : EIATTR_KPARAM_INFO
	.align		4
.L_25:
        /*0078*/ 	.byte	0x04, 0x17
        /*007a*/ 	.short	(.L_27 - .L_26)
.L_26:
        /*007c*/ 	.word	0x00000000
        /*0080*/ 	.short	0x0000
        /*0082*/ 	.short	0x0000
        /*0084*/ 	.byte	0x00, 0xf4, 0x21, 0x00


	//----- nvinfo : EIATTR_SPARSE_MMA_MASK
	.align		4
.L_27:
        /*0088*/ 	.byte	0x03, 0x50
        /*008a*/ 	.short	0x0000


	//----- nvinfo : EIATTR_MAXREG_COUNT
	.align		4
        /*008c*/ 	.byte	0x03, 0x1b
        /*008e*/ 	.short	0x00ff


	//----- nvinfo : EIATTR_EXIT_INSTR_OFFSETS
	.align		4
        /*0090*/ 	.byte	0x04, 0x1c
        /*0092*/ 	.short	(.L_29 - .L_28)


	//   ....[0]....
.L_28:
        /*0094*/ 	.word	0x00000340


	//----- nvinfo : EIATTR_REQNTID
	.align		4
.L_29:
        /*0098*/ 	.byte	0x04, 0x10
        /*009a*/ 	.short	(.L_31 - .L_30)
.L_30:
        /*009c*/ 	.word	0x00000080
        /*00a0*/ 	.word	0x00000001
        /*00a4*/ 	.word	0x00000001


	//----- nvinfo : EIATTR_CBANK_PARAM_SIZE
	.align		4
.L_31:
        /*00a8*/ 	.byte	0x03, 0x19
        /*00aa*/ 	.short	0x003c


	//----- nvinfo : EIATTR_PARAM_CBANK
	.align		4
        /*00ac*/ 	.byte	0x04, 0x0a
        /*00ae*/ 	.short	(.L_33 - .L_32)
	.align		4
.L_32:
        /*00b0*/ 	.word	index@(.nv.constant0.triton_poi_fused__native_batch_norm_legit_no_training_convolution_relu_106)
        /*00b4*/ 	.short	0x0210
        /*00b6*/ 	.short	0x003c


	//----- nvinfo : EIATTR_SW_WAR
	.align		4
.L_33:
        /*00b8*/ 	.byte	0x04, 0x36
        /*00ba*/ 	.short	(.L_35 - .L_34)
.L_34:
        /*00bc*/ 	.word	0x00000008
.L_35:


//--------------------- .nv.callgraph             --------------------------
	.section	.nv.callgraph,"",@"SHT_CUDA_CALLGRAPH"
	.align	4
	.sectionentsize	8
	.align		4
        /*0000*/ 	.word	0x00000000
	.align		4
        /*0004*/ 	.word	0xffffffff
	.align		4
        /*0008*/ 	.word	0x00000000
	.align		4
        /*000c*/ 	.word	0xfffffffe
	.align		4
        /*0010*/ 	.word	0x00000000
	.align		4
        /*0014*/ 	.word	0xfffffffd
	.align		4
        /*0018*/ 	.word	0x00000000
	.align		4
        /*001c*/ 	.word	0xfffffffc


//--------------------- .nv.constant4             --------------------------
	.section	.nv.constant4,"a",@progbits
	.align	8
	.align		8
.nv.constant4:
        /*0000*/ 	.dword	_$_str
	.align		8
        /*0008*/ 	.dword	_$_str_$_2


//--------------------- .text.triton_poi_fused__native_batch_norm_legit_no_training_convolution_relu_106 --------------------------
	.section	.text.triton_poi_fused__native_batch_norm_legit_no_training_convolution_relu_106,"ax",@progbits
	.align	128
        .global         triton_poi_fused__native_batch_norm_legit_no_training_convolution_relu_106
        .type           triton_poi_fused__native_batch_norm_legit_no_training_convolution_relu_106,@function
        .size           triton_poi_fused__native_batch_norm_legit_no_training_convolution_relu_106,(.L_x_1 - triton_poi_fused__native_batch_norm_legit_no_training_convolution_relu_106)
        .other          triton_poi_fused__native_batch_norm_legit_no_training_convolution_relu_106,@"STO_CUDA_ENTRY STV_DEFAULT"
triton_poi_fused__native_batch_norm_legit_no_training_convolution_relu_106:
.text.triton_poi_fused__native_batch_norm_legit_no_training_convolution_relu_106:
[----:B------:R-:W-:Y:S01]  /*0000*/  LDC R1, c[0x0][0x28] ;  /* 0x00000a00ff017b82 */ /* 0x000fe20000000800 */
[----:B------:R-:W1:Y:S07]  /*0010*/  S2R R0, SR_TID.X ;  /* 0x0000000000007919 */ /* 0x000e6e0000002100 */
[----:B------:R-:W2:Y:S01]  /*0020*/  LDC.64 R10, c[0x0][0x228] ;  /* 0x00008a00ff0a7b82 */ /* 0x000ea20000000a00 */
[----:B------:R-:W-:Y:S01]  /*0030*/  ULDC.64 UR4, c[0x0][0x208] ;  /* 0x0000820000047ab9 */ /* 0x000fe20000000a00 */
[----:B------:R-:W3:Y:S06]  /*0040*/  S2R R3, SR_CTAID.X ;  /* 0x0000000000037919 */ /* 0x000eec0000002500 */
[----:B------:R-:W4:Y:S08]  /*0050*/  LDC.64 R6, c[0x0][0x218] ;  /* 0x00008600ff067b82 */ /* 0x000f300000000a00 */
[----:B------:R-:W5:Y:S08]  /*0060*/  LDC.64 R8, c[0x0][0x220] ;  /* 0x00008800ff087b82 */ /* 0x000f700000000a00 */
[----:B------:R-:W5:Y:S01]  /*0070*/  LDC.64 R12, c[0x0][0x230] ;  /* 0x00008c00ff0c7b82 */ /* 0x000f620000000a00 */
[----:B-1----:R-:W-:-:S07]  /*0080*/  LOP3.LUT R0, R0, 0x7f, RZ, 0xc0, !PT ;  /* 0x0000007f00007812 */ /* 0x002fce00078ec0ff */
[----:B------:R-:W1:Y:S01]  /*0090*/  LDC.64 R4, c[0x0][0x238] ;  /* 0x00008e00ff047b82 */ /* 0x000e620000000a00 */
[----:B---3--:R-:W-:Y:S02]  /*00a0*/  SHF.R.S32.HI R2, RZ, 0x18, R3 ;  /* 0x00000018ff027819 */ /* 0x008fe40000011403 */
[----:B------:R-:W-:Y:S02]  /*00b0*/  LEA R0, R3, R0, 0x7 ;  /* 0x0000000003007211 */ /* 0x000fe400078e38ff */
[----:B------:R-:W-:-:S04]  /*00c0*/  SGXT R3, R2, 0x1 ;  /* 0x000000010203781a */ /* 0x000fc80000000200 */
[----:B------:R-:W-:-:S04]  /*00d0*/  LEA.HI R3, R3, R0, RZ, 0x8 ;  /* 0x0000000003037211 */ /* 0x000fc800078f40ff */
[----:B------:R-:W-:-:S04]  /*00e0*/  SHF.R.S32.HI R3, RZ, 0x8, R3 ;  /* 0x00000008ff037819 */ /* 0x000fc80000011403 */
[----:B------:R-:W-:-:S04]  /*00f0*/  LEA.HI R2, R3, R3, RZ, 0x4 ;  /* 0x0000000303027211 */ /* 0x000fc800078f20ff */
[----:B------:R-:W-:-:S04]  /*0100*/  LOP3.LUT R2, R2, 0xfffffff0, RZ, 0xc0, !PT ;  /* 0xfffffff002027812 */ /* 0x000fc800078ec0ff */
[----:B------:R-:W-:Y:S02]  /*0110*/  IADD3 R15, R3, -R2, RZ ;  /* 0x80000002030f7210 */ /* 0x000fe40007ffe0ff */
[----:B------:R-:W3:Y:S03]  /*0120*/  LDC.64 R2, c[0x0][0x210] ;  /* 0x00008400ff027b82 */ /* 0x000ee60000000a00 */
[----:B--2---:R-:W-:-:S05]  /*0130*/  IMAD.WIDE R10, R15, 0x4, R10 ;  /* 0x000000040f0a7825 */ /* 0x004fca00078e020a */
[----:B------:R2:W2:Y:S01]  /*0140*/  LDG.E.EL R16, desc[UR4][R10.64] ;  /* 0x000000040a107981 */ /* 0x0004a2000c2e1900 */
[----:B----4-:R-:W-:-:S04]  /*0150*/  IMAD.WIDE R6, R15, 0x4, R6 ;  /* 0x000000040f067825 */ /* 0x010fc800078e0206 */
[C---:B-----5:R-:W-:Y:S02]  /*0160*/  IMAD.WIDE R8, R15.reuse, 0x4, R8 ;  /* 0x000000040f087825 */ /* 0x060fe400078e0208 */
[----:B------:R4:W5:Y:S02]  /*0170*/  LDG.E.EL R7, desc[UR4][R6.64] ;  /* 0x0000000406077981 */ /* 0x000964000c2e1900 */
[----:B---3--:R-:W-:Y:S02]  /*0180*/  IMAD.WIDE R2, R0, 0x4, R2 ;  /* 0x0000000400027825 */ /* 0x008fe400078e0202 */
[----:B------:R-:W3:Y:S04]  /*0190*/  LDG.E.EL R8, desc[UR4][R8.64] ;  /* 0x0000000408087981 */ /* 0x000ee8000c2e1900 */
[----:B------:R-:W5:Y:S01]  /*01a0*/  LDG.E R14, desc[UR4][R2.64] ;  /* 0x00000004020e7981 */ /* 0x000f62000c1e1900 */
[----:B0-2---:R-:W-:-:S04]  /*01b0*/  IMAD.WIDE R10, R15, 0x4, R12 ;  /* 0x000000040f0a7825 */ /* 0x005fc800078e020c */
[----:B-1----:R-:W-:Y:S02]  /*01c0*/  IMAD.WIDE R12, R15, 0x4, R4 ;  /* 0x000000040f0c7825 */ /* 0x002fe400078e0204 */
[----:B------:R-:W2:Y:S01]  /*01d0*/  LDG.E.EL R10, desc[UR4][R10.64] ;  /* 0x000000040a0a7981 */ /* 0x000ea2000c2e1900 */
[----:B----4-:R-:W-:Y:S01]  /*01e0*/  HFMA2.MMA R6, -RZ, RZ, 1.625, 0 ;  /* 0x3e800000ff067435 */ /* 0x010fe200000001ff */
[----:B------:R-:W0:Y:S02]  /*01f0*/  LDC.64 R4, c[0x0][0x240] ;  /* 0x00009000ff047b82 */ /* 0x000e240000000a00 */
[----:B------:R-:W2:Y:S01]  /*0200*/  LDG.E.EL R13, desc[UR4][R12.64] ;  /* 0x000000040c0d7981 */ /* 0x000ea2000c2e1900 */
[----:B0-----:R-:W-:-:S04]  /*0210*/  IMAD.WIDE R4, R0, 0x4, R4 ;  /* 0x0000000400047825 */ /* 0x001fc800078e0204 */
[----:B------:R-:W-:-:S04]  /*0220*/  FADD R16, R16, 9.9999997473787516356e-06 ;  /* 0x3727c5ac10107421 */ /* 0x000fc80000000000 */
[----:B------:R-:W0:Y:S02]  /*0230*/  MUFU.SQRT R15, R16 ;  /* 0x00000010000f7308 */ /* 0x000e240000002000 */
[C---:B0-----:R-:W-:Y:S02]  /*0240*/  FSETP.GT.AND P0, PT, R15.reuse, 8.50705917302346158658e+37, PT ;  /* 0x7e8000000f00780b */ /* 0x041fe40003f04000 */
[----:B------:R-:W-:-:S11]  /*0250*/  FSETP.GEU.AND P1, PT, R15, 1.175494350822287508e-38, PT ;  /* 0x008000000f00780b */ /* 0x000fd60003f2e000 */
[----:B------:R-:W-:-:S04]  /*0260*/  @P0 FMUL R15, R15, 0.25 ;  /* 0x3e8000000f0f0820 */ /* 0x000fc80000400000 */
[----:B------:R-:W-:-:S06]  /*0270*/  @!P1 FMUL R15, R15, 16777216 ;  /* 0x4b8000000f0f9820 */ /* 0x000fcc0000400000 */
[----:B------:R-:W0:Y:S01]  /*0280*/  MUFU.RCP R15, R15 ;  /* 0x0000000f000f7308 */ /* 0x000e220000001000 */
[----:B------:R-:W-:Y:S01]  /*0290*/  FSEL R6, R6, 1, P0 ;  /* 0x3f80000006067808 */ /* 0x000fe20000000000 */
[----:B-----5:R-:W-:-:S04]  /*02a0*/  FADD R7, R14, R7 ;  /* 0x000000070e077221 */ /* 0x020fc80000000000 */
[----:B------:R-:W-:Y:S01]  /*02b0*/  @!P1 FMUL R6, R6, 16777216 ;  /* 0x4b80000006069820 */ /* 0x000fe20000400000 */
[----:B---3--:R-:W-:-:S03]  /*02c0*/  FADD R8, -R8, R7 ;  /* 0x0000000708087221 */ /* 0x008fc60000000100 */
[----:B0-----:R-:W-:-:S04]  /*02d0*/  FMUL R9, R15, R6 ;  /* 0x000000060f097220 */ /* 0x001fc80000400000 */
[----:B------:R-:W-:-:S04]  /*02e0*/  FMUL R8, R8, R9 ;  /* 0x0000000908087220 */ /* 0x000fc80000400000 */
[----:B--2---:R-:W-:-:S05]  /*02f0*/  FFMA R8, R10, R8, R13 ;  /* 0x000000080a087223 */ /* 0x004fca000000000d */
[----:B------:R-:W-:-:S04]  /*0300*/  FSETP.GEU.AND P0, PT, R8, RZ, PT ;  /* 0x000000ff0800720b */ /* 0x000fc80003f0e000 */
[----:B------:R-:W-:Y:S01]  /*0310*/  FSEL R9, R8, RZ, P0 ;  /* 0x000000ff08097208 */ /* 0x000fe20000000000 */
[----:B------:R-:W-:Y:S04]  /*0320*/  STG.E desc[UR4][R2.64], R7 ;  /* 0x0000000702007986 */ /* 0x000fe8000c101904 */
[----:B------:R-:W-:Y:S01]  /*0330*/  STG.E desc[UR4][R4.64], R9 ;  /* 0x0000000904007986 */ /* 0x000fe2000c101904 */
[----:B------:R-:W-:Y:S05]  /*0340*/  EXIT ;  /* 0x000000000000794d */ /* 0x000fea0003800000 */
.L_x_0:
[----:B------:R-:W-:-:S00]  /*0350*/  BRA `(.L_x_0) ;  /* 0xfffffffc00fc7947 */ /* 0x000fc0000383ffff */
[----:B------:R-:W-:-:S00]  /*0360*/  NOP ;  /* 0x0000000000007918 */ /* 0x000fc00000000000 */
        /* <DEDUP_REMOVED lines=9> */
.L_x_1:


//--------------------- .nv.global.init           --------------------------
	.section	.nv.global.init,"aw",@progbits
.nv.global.init:
	.type		_$_str,@object
	.size		_$_str,(_$_str_$_2 - _$_str)
_$_str:
        /*0000*/ 	.byte	0x5f, 0x5f, 0x43, 0x55, 0x44, 0x41, 0x5f, 0x46, 0x54, 0x5a, 0x00
	.type		_$_str_$_2,@object
	.size		_$_str_$_2,(.L_1 - _$_str_$_2)
_$_str_$_2:
        /*000b*/ 	.byte	0x5f, 0x5f, 0x43, 0x55, 0x44, 0x41, 0x5f, 0x50, 0x52, 0x45, 0x43, 0x5f, 0x53, 0x51, 0x52, 0x54
        /*001b*/ 	.byte	0x00
.L_1:


//--------------------- .nv.constant0.triton_poi_fused__native_batch_norm_legit_no_training_convolution_relu_106 --------------------------
	.section	.nv.constant0.triton_poi_fused__native_batch_norm_legit_no_training_convolution_relu_106,"a",@progbits
	.sectionflags	@""
	.align	4
.nv.constant0.triton_poi_fused__native_batch_norm_legit_no_training_convolution_relu_106:
	.zero		588
